	.headerflags	@"EF_CUDA_TEXMODE_UNIFIED EF_CUDA_64BIT_ADDRESS EF_CUDA_ACCELERATORS EF_CUDA_SM90 EF_CUDA_VIRTUAL_SM(EF_CUDA_SM90)"
	.elftype	@"ET_EXEC"


//--------------------- .nv.info                  --------------------------
	.section	.nv.info,"",@"SHT_CUDA_INFO"
	.align	4


	//----- nvinfo : EIATTR_REGCOUNT
	.align		4
        /*0000*/ 	.byte	0x04, 0x2f
        /*0002*/ 	.short	(.L_1 - .L_0)
	.align		4
.L_0:
        /*0004*/ 	.word	index@(triton_poi_fused_convolution_relu_15)
        /*0008*/ 	.word	0x00000020


	//----- nvinfo : EIATTR_MIN_STACK_SIZE
	.align		4
.L_1:
        /*000c*/ 	.byte	0x04, 0x12
        /*000e*/ 	.short	(.L_3 - .L_2)
	.align		4
.L_2:
        /*0010*/ 	.word	index@(triton_poi_fused_convolution_relu_15)
        /*0014*/ 	.word	0x00000000


	//----- nvinfo : EIATTR_FRAME_SIZE
	.align		4
.L_3:
        /*0018*/ 	.byte	0x04, 0x11
        /*001a*/ 	.short	(.L_5 - .L_4)
	.align		4
.L_4:
        /*001c*/ 	.word	index@(triton_poi_fused_convolution_relu_15)
        /*0020*/ 	.word	0x00000000


	//----- nvinfo : EIATTR_MIN_STACK_SIZE
	.align		4
.L_5:
        /*0024*/ 	.byte	0x04, 0x12
        /*0026*/ 	.short	(.L_7 - .L_6)
	.align		4
.L_6:
        /*0028*/ 	.word	index@(triton_poi_fused_convolution_relu_15)
        /*002c*/ 	.word	0x00000000
.L_7:


//--------------------- .nv.info.triton_poi_fused_convolution_relu_15 --------------------------
	.section	.nv.info.triton_poi_fused_convolution_relu_15,"",@"SHT_CUDA_INFO"
	.sectionflags	@""
	.align	4


	//----- nvinfo : EIATTR_CUDA_API_VERSION
	.align		4
        /*0000*/ 	.byte	0x04, 0x37
        /*0002*/ 	.short	(.L_9 - .L_8)
.L_8:
        /*0004*/ 	.word	0x0000007c


	//----- nvinfo : EIATTR_KPARAM_INFO
	.align		4
.L_9:
        /*0008*/ 	.byte	0x04, 0x17
        /*000a*/ 	.short	(.L_11 - .L_10)
.L_10:
        /*000c*/ 	.word	0x00000000
        /*0010*/ 	.short	0x0004
        /*0012*/ 	.short	0x001c
        /*0014*/ 	.byte	0x00, 0xf0, 0x11, 0x00


	//----- nvinfo : EIATTR_KPARAM_INFO
	.align		4
.L_11:
        /*0018*/ 	.byte	0x04, 0x17
        /*001a*/ 	.short	(.L_13 - .L_12)
.L_12:
        /*001c*/ 	.word	0x00000000
        /*0020*/ 	.short	0x0003
        /*0022*/ 	.short	0x0018
        /*0024*/ 	.byte	0x00, 0xf0, 0x11, 0x00


	//----- nvinfo : EIATTR_KPARAM_INFO
	.align		4
.L_13:
        /*0028*/ 	.byte	0x04, 0x17
        /*002a*/ 	.short	(.L_15 - .L_14)
.L_14:
        /*002c*/ 	.word	0x00000000
        /*0030*/ 	.short	0x0002
        /*0032*/ 	.short	0x0010
        /*0034*/ 	.byte	0x00, 0xf4, 0x21, 0x00


	//----- nvinfo : EIATTR_KPARAM_INFO
	.align		4
.L_15:
        /*0038*/ 	.byte	0x04, 0x17
        /*003a*/ 	.short	(.L_17 - .L_16)
.L_16:
        /*003c*/ 	.word	0x00000000
        /*0040*/ 	.short	0x0001
        /*0042*/ 	.short	0x0008
        /*0044*/ 	.byte	0x00, 0xf4, 0x21, 0x00


	//----- nvinfo : EIATTR_KPARAM_INFO
	.align		4
.L_17:
        /*0048*/ 	.byte	0x04, 0x17
        /*004a*/ 	.short	(.L_19 - .L_18)
.L_18:
        /*004c*/ 	.word	0x00000000
        /*0050*/ 	.short	0x0000
        /*0052*/ 	.short	0x0000
        /*0054*/ 	.byte	0x00, 0xf4, 0x21, 0x00


	//----- nvinfo : EIATTR_SPARSE_MMA_MASK
	.align		4
.L_19:
        /*0058*/ 	.byte	0x03, 0x50
        /*005a*/ 	.short	0x0000


	//----- nvinfo : EIATTR_MAXREG_COUNT
	.align		4
        /*005c*/ 	.byte	0x03, 0x1b
        /*005e*/ 	.short	0x00ff


	//----- nvinfo : EIATTR_EXIT_INSTR_OFFSETS
	.align		4
        /*0060*/ 	.byte	0x04, 0x1c
        /*0062*/ 	.short	(.L_21 - .L_20)


	//   ....[0]....
.L_20:
        /*0064*/ 	.word	0x00000b80


	//   ....[1]....
        /*0068*/ 	.word	0x00000c00


	//----- nvinfo : EIATTR_REQNTID
	.align		4
.L_21:
        /*006c*/ 	.byte	0x04, 0x10
        /*006e*/ 	.short	(.L_23 - .L_22)
.L_22:
        /*0070*/ 	.word	0x00000100
        /*0074*/ 	.word	0x00000001
        /*0078*/ 	.word	0x00000001


	//----- nvinfo : EIATTR_CBANK_PARAM_SIZE
	.align		4
.L_23:
        /*007c*/ 	.byte	0x03, 0x19
        /*007e*/ 	.short	0x0020


	//----- nvinfo : EIATTR_PARAM_CBANK
	.align		4
        /*0080*/ 	.byte	0x04, 0x0a
        /*0082*/ 	.short	(.L_25 - .L_24)
	.align		4
.L_24:
        /*0084*/ 	.word	index@(.nv.constant0.triton_poi_fused_convolution_relu_15)
        /*0088*/ 	.short	0x0210
        /*008a*/ 	.short	0x0020


	//----- nvinfo : EIATTR_SW_WAR
	.align		4
.L_25:
        /*008c*/ 	.byte	0x04, 0x36
        /*008e*/ 	.short	(.L_27 - .L_26)
.L_26:
        /*0090*/ 	.word	0x00000008
.L_27:


//--------------------- .nv.callgraph             --------------------------
	.section	.nv.callgraph,"",@"SHT_CUDA_CALLGRAPH"
	.align	4
	.sectionentsize	8
	.align		4
        /*0000*/ 	.word	0x00000000
	.align		4
        /*0004*/ 	.word	0xffffffff
	.align		4
        /*0008*/ 	.word	0x00000000
	.align		4
        /*000c*/ 	.word	0xfffffffe
	.align		4
        /*0010*/ 	.word	0x00000000
	.align		4
        /*0014*/ 	.word	0xfffffffd
	.align		4
        /*0018*/ 	.word	0x00000000
	.align		4
        /*001c*/ 	.word	0xfffffffc


//--------------------- .text.triton_poi_fused_convolution_relu_15 --------------------------
	.section	.text.triton_poi_fused_convolution_relu_15,"ax",@progbits
	.sectionflags	@"SHF_BARRIERS=1"
	.align	128
        .global         triton_poi_fused_convolution_relu_15
        .type           triton_poi_fused_convolution_relu_15,@function
        .size           triton_poi_fused_convolution_relu_15,(.L_x_1 - triton_poi_fused_convolution_relu_15)
        .other          triton_poi_fused_convolution_relu_15,@"STO_CUDA_ENTRY STV_DEFAULT"
triton_poi_fused_convolution_relu_15:
.text.triton_poi_fused_convolution_relu_15:
[----:B------:R-:W0:Y:S01]  /*0000*/  LDC R1, c[0x0][0x28] ;  /* 0x00000a00ff017b82 */ /* 0x000e220000000800 */
[----:B------:R-:W1:Y:S07]  /*0010*/  S2R R3, SR_CTAID.Y ;  /* 0x0000000000037919 */ /* 0x000e6e0000002600 */
[----:B------:R-:W2:Y:S01]  /*0020*/  LDC.64 R26, c[0x0][0x210] ;  /* 0x00008400ff1a7b82 */ /* 0x000ea20000000a00 */
[----:B------:R-:W-:Y:S02]  /*0030*/  CS2R R8, SRZ ;  /* 0x0000000000087805 */ /* 0x000fe4000001ff00 */
[----:B------:R-:W-:Y:S01]  /*0040*/  CS2R R10, SRZ ;  /* 0x00000000000a7805 */ /* 0x000fe2000001ff00 */
[----:B------:R-:W3:Y:S01]  /*0050*/  S2R R0, SR_TID.X ;  /* 0x0000000000007919 */ /* 0x000ee20000002100 */
[----:B------:R-:W-:Y:S01]  /*0060*/  ULDC.64 UR6, c[0x0][0x208] ;  /* 0x0000820000067ab9 */ /* 0x000fe20000000a00 */
[----:B------:R-:W4:Y:S02]  /*0070*/  S2R R2, SR_CTAID.X ;  /* 0x0000000000027919 */ /* 0x000f240000002500 */
[----:B------:R-:W5:Y:S01]  /*0080*/  LDC.64 R20, c[0x0][0x218] ;  /* 0x00008600ff147b82 */ /* 0x000f620000000a00 */
[----:B-1----:R-:W-:Y:S01]  /*0090*/  IMAD.SHL.U32 R24, R3, 0x10, RZ ;  /* 0x0000001003187824 */ /* 0x002fe200078e00ff */
[----:B------:R-:W-:Y:S01]  /*00a0*/  SHF.R.S32.HI R4, RZ, 0x1b, R3 ;  /* 0x0000001bff047819 */ /* 0x000fe20000011403 */
[----:B---3--:R-:W-:-:S03]  /*00b0*/  IMAD.SHL.U32 R3, R0, 0x4, RZ ;  /* 0x0000000400037824 */ /* 0x008fc600078e00ff */
[----:B------:R-:W-:Y:S02]  /*00c0*/  SGXT R4, R4, 0x1 ;  /* 0x000000010404781a */ /* 0x000fe40000000200 */
[----:B------:R-:W-:Y:S02]  /*00d0*/  SHF.R.U32.HI R25, RZ, 0x2, R0 ;  /* 0x00000002ff197819 */ /* 0x000fe40000011600 */
[----:B------:R-:W-:Y:S02]  /*00e0*/  LOP3.LUT R17, R24, 0xc, R3, 0xf8, !PT ;  /* 0x0000000c18117812 */ /* 0x000fe400078ef803 */
[----:B------:R-:W-:Y:S02]  /*00f0*/  SGXT.U32 R25, R25, 0x6 ;  /* 0x000000061919781a */ /* 0x000fe40000000000 */
[----:B------:R-:W-:Y:S02]  /*0100*/  LEA.HI R5, R4, R17, RZ, 0x8 ;  /* 0x0000001104057211 */ /* 0x000fe400078f40ff */
[----:B----4-:R-:W-:-:S02]  /*0110*/  PRMT R4, R25, 0x6540, R2 ;  /* 0x0000654019047816 */ /* 0x010fc40000000002 */
[C---:B------:R-:W-:Y:S01]  /*0120*/  LOP3.LUT R6, R5.reuse, 0xffffff00, RZ, 0xc0, !PT ;  /* 0xffffff0005067812 */ /* 0x040fe200078ec0ff */
[----:B------:R-:W-:Y:S01]  /*0130*/  IMAD.SHL.U32 R5, R5, 0x100, RZ ;  /* 0x0000010005057824 */ /* 0x000fe200078e00ff */
[C---:B------:R-:W-:Y:S02]  /*0140*/  ISETP.GE.AND P0, PT, R4.reuse, 0x100, PT ;  /* 0x000001000400780c */ /* 0x040fe40003f06270 */
[C---:B------:R-:W-:Y:S01]  /*0150*/  LOP3.LUT R29, R4.reuse, 0x80, RZ, 0xfc, !PT ;  /* 0x00000080041d7812 */ /* 0x040fe200078efcff */
[----:B------:R-:W-:Y:S01]  /*0160*/  IMAD.IADD R17, R17, 0x1, -R6 ;  /* 0x0000000111117824 */ /* 0x000fe200078e0a06 */
[----:B------:R-:W-:Y:S02]  /*0170*/  LOP3.LUT R6, R5, 0xffff0000, RZ, 0xc0, !PT ;  /* 0xffff000005067812 */ /* 0x000fe400078ec0ff */
[C---:B------:R-:W-:Y:S02]  /*0180*/  LOP3.LUT R5, R4.reuse, 0x40, RZ, 0xfc, !PT ;  /* 0x0000004004057812 */ /* 0x040fe400078efcff */
[----:B------:R-:W-:Y:S01]  /*0190*/  LOP3.LUT R16, R4, 0xc0, RZ, 0xfc, !PT ;  /* 0x000000c004107812 */ /* 0x000fe200078efcff */
[----:B------:R-:W-:Y:S01]  /*01a0*/  IMAD.IADD R6, R17, 0x1, R6 ;  /* 0x0000000111067824 */ /* 0x000fe200078e0206 */
[----:B------:R-:W-:-:S02]  /*01b0*/  ISETP.GE.AND P1, PT, R5, 0x100, PT ;  /* 0x000001000500780c */ /* 0x000fc40003f26270 */
[----:B------:R-:W-:Y:S01]  /*01c0*/  ISETP.GE.AND P2, PT, R29, 0x100, PT ;  /* 0x000001001d00780c */ /* 0x000fe20003f46270 */
[--C-:B------:R-:W-:Y:S01]  /*01d0*/  IMAD R23, R5, 0x100, R6.reuse ;  /* 0x0000010005177824 */ /* 0x100fe200078e0206 */
[----:B------:R-:W-:Y:S01]  /*01e0*/  ISETP.GE.AND P3, PT, R16, 0x100, PT ;  /* 0x000001001000780c */ /* 0x000fe20003f66270 */
[--C-:B------:R-:W-:Y:S01]  /*01f0*/  IMAD R19, R4, 0x100, R6.reuse ;  /* 0x0000010004137824 */ /* 0x100fe200078e0206 */
[----:B------:R-:W-:Y:S01]  /*0200*/  CS2R R4, SRZ ;  /* 0x0000000000047805 */ /* 0x000fe2000001ff00 */
[--C-:B------:R-:W-:Y:S02]  /*0210*/  IMAD R29, R29, 0x100, R6.reuse ;  /* 0x000001001d1d7824 */ /* 0x100fe400078e0206 */
[----:B------:R-:W-:Y:S01]  /*0220*/  IMAD R16, R16, 0x100, R6 ;  /* 0x0000010010107824 */ /* 0x000fe200078e0206 */
[----:B------:R-:W-:Y:S01]  /*0230*/  CS2R R6, SRZ ;  /* 0x0000000000067805 */ /* 0x000fe2000001ff00 */
[----:B--2---:R-:W-:-:S04]  /*0240*/  IMAD.WIDE R22, R23, 0x4, R26 ;  /* 0x0000000417167825 */ /* 0x004fc800078e021a */
[----:B-----5:R-:W-:Y:S01]  /*0250*/  IMAD.WIDE R20, R17, 0x4, R20 ;  /* 0x0000000411147825 */ /* 0x020fe200078e0214 */
[----:B------:R-:W2:Y:S03]  /*0260*/  @!P1 LDG.E.EL.128 R8, desc[UR6][R22.64] ;  /* 0x0000000616089981 */ /* 0x000ea6000c2e1d00 */
[--C-:B------:R-:W-:Y:S01]  /*0270*/  IMAD.WIDE R18, R19, 0x4, R26.reuse ;  /* 0x0000000413127825 */ /* 0x100fe200078e021a */
[----:B------:R-:W-:Y:S02]  /*0280*/  CS2R R12, SRZ ;  /* 0x00000000000c7805 */ /* 0x000fe4000001ff00 */
[----:B------:R-:W-:Y:S01]  /*0290*/  CS2R R14, SRZ ;  /* 0x00000000000e7805 */ /* 0x000fe2000001ff00 */
[--C-:B------:R-:W-:Y:S01]  /*02a0*/  IMAD.WIDE R28, R29, 0x4, R26.reuse ;  /* 0x000000041d1c7825 */ /* 0x100fe200078e021a */
[----:B------:R1:W3:Y:S03]  /*02b0*/  @!P0 LDG.E.EL.128 R4, desc[UR6][R18.64] ;  /* 0x0000000612048981 */ /* 0x0002e6000c2e1d00 */
[----:B------:R-:W-:Y:S01]  /*02c0*/  IMAD.WIDE R26, R16, 0x4, R26 ;  /* 0x00000004101a7825 */ /* 0x000fe200078e021a */
[----:B------:R-:W3:Y:S01]  /*02d0*/  LDG.E.EL.128 R20, desc[UR6][R20.64] ;  /* 0x0000000614147981 */ /* 0x000ee2000c2e1d00 */
[----:B------:R-:W-:-:S03]  /*02e0*/  CS2R R16, SRZ ;  /* 0x0000000000107805 */ /* 0x000fc6000001ff00 */
[----:B------:R-:W4:Y:S01]  /*02f0*/  @!P2 LDG.E.EL.128 R12, desc[UR6][R28.64] ;  /* 0x000000061c0ca981 */ /* 0x000f22000c2e1d00 */
[----:B-1----:R-:W-:-:S06]  /*0300*/  CS2R R18, SRZ ;  /* 0x0000000000127805 */ /* 0x002fcc000001ff00 */
[----:B------:R1:W5:Y:S02]  /*0310*/  @!P3 LDG.E.EL.128 R16, desc[UR6][R26.64] ;  /* 0x000000061a10b981 */ /* 0x000364000c2e1d00 */
[----:B-1----:R-:W1:Y:S01]  /*0320*/  S2R R26, SR_TID.X ;  /* 0x00000000001a7919 */ /* 0x002e620000002100 */
[----:B------:R-:W1:Y:S01]  /*0330*/  S2UR UR5, SR_CgaCtaId ;  /* 0x00000000000579c3 */ /* 0x000e620000008800 */
[----:B------:R-:W-:Y:S02]  /*0340*/  UMOV UR4, 0x400 ;  /* 0x0000040000047882 */ /* 0x000fe40000000000 */
[----:B01----:R-:W-:Y:S01]  /*0350*/  UPRMT UR4, UR5, 0x654, UR4 ;  /* 0x0000065405047896 */ /* 0x003fe20008000004 */
[----:B------:R-:W-:Y:S02]  /*0360*/  SHF.R.U32.HI R0, RZ, 0x6, R0 ;  /* 0x00000006ff007819 */ /* 0x000fe40000011600 */
[C---:B---3--:R-:W-:Y:S01]  /*0370*/  FSETP.GEU.AND P4, PT, R20.reuse, -R4, PT ;  /* 0x800000041400720b */ /* 0x048fe20003f8e000 */
[----:B------:R-:W-:Y:S01]  /*0380*/  FADD R27, R20, R4 ;  /* 0x00000004141b7221 */ /* 0x000fe20000000000 */
[----:B------:R-:W-:Y:S01]  /*0390*/  IMAD.SHL.U32 R4, R26, 0x400, RZ ;  /* 0x000004001a047824 */ /* 0x000fe200078e00ff */
[C---:B--2---:R-:W-:Y:S01]  /*03a0*/  FSETP.GEU.AND P2, PT, R20.reuse, -R8, PT ;  /* 0x800000081400720b */ /* 0x044fe20003f4e000 */
[C---:B------:R-:W-:Y:S01]  /*03b0*/  FADD R8, R20.reuse, R8 ;  /* 0x0000000814087221 */ /* 0x040fe20000000000 */
[----:B----4-:R-:W-:-:S02]  /*03c0*/  FSETP.GEU.AND P3, PT, R20, -R12, PT ;  /* 0x8000000c1400720b */ /* 0x010fc40003f6e000 */
[----:B------:R-:W-:Y:S01]  /*03d0*/  LOP3.LUT R4, R4, 0xc00, RZ, 0xc0, !PT ;  /* 0x00000c0004047812 */ /* 0x000fe200078ec0ff */
[C---:B------:R-:W-:Y:S01]  /*03e0*/  FADD R12, R20.reuse, R12 ;  /* 0x0000000c140c7221 */ /* 0x040fe20000000000 */
[C---:B------:R-:W-:Y:S02]  /*03f0*/  FSETP.GEU.AND P5, PT, R21.reuse, -R9, PT ;  /* 0x800000091500720b */ /* 0x040fe40003fae000 */
[C---:B-----5:R-:W-:Y:S01]  /*0400*/  FSETP.GEU.AND P0, PT, R20.reuse, -R16, PT ;  /* 0x800000101400720b */ /* 0x060fe20003f0e000 */
[----:B------:R-:W-:Y:S01]  /*0410*/  FADD R16, R20, R16 ;  /* 0x0000001014107221 */ /* 0x000fe20000000000 */
[C---:B------:R-:W-:Y:S01]  /*0420*/  FSETP.GEU.AND P6, PT, R21.reuse, -R13, PT ;  /* 0x8000000d1500720b */ /* 0x040fe20003fce000 */
[C---:B------:R-:W-:Y:S01]  /*0430*/  FADD R9, R21.reuse, R9 ;  /* 0x0000000915097221 */ /* 0x040fe20000000000 */
[C---:B------:R-:W-:Y:S01]  /*0440*/  LOP3.LUT R25, R4.reuse, R25, RZ, 0xfc, !PT ;  /* 0x0000001904197212 */ /* 0x040fe200078efcff */
[----:B------:R-:W-:Y:S01]  /*0450*/  FADD R13, R21, R13 ;  /* 0x0000000d150d7221 */ /* 0x000fe20000000000 */
[----:B------:R-:W-:-:S02]  /*0460*/  LEA.HI R20, R4, UR4, RZ, 0x1a ;  /* 0x0000000404147c11 */ /* 0x000fc4000f8fd0ff */
[----:B------:R-:W-:Y:S02]  /*0470*/  FSEL R8, R8, RZ, P2 ;  /* 0x000000ff08087208 */ /* 0x000fe40001000000 */
[C---:B------:R-:W-:Y:S01]  /*0480*/  FSETP.GEU.AND P1, PT, R21.reuse, -R17, PT ;  /* 0x800000111500720b */ /* 0x040fe20003f2e000 */
[C---:B------:R-:W-:Y:S01]  /*0490*/  FADD R17, R21.reuse, R17 ;  /* 0x0000001115117221 */ /* 0x040fe20000000000 */
[C---:B------:R-:W-:Y:S01]  /*04a0*/  FSETP.GEU.AND P2, PT, R21.reuse, -R5, PT ;  /* 0x800000051500720b */ /* 0x040fe20003f4e000 */
[----:B------:R-:W-:Y:S01]  /*04b0*/  FADD R5, R21, R5 ;  /* 0x0000000515057221 */ /* 0x000fe20000000000 */
[----:B------:R-:W-:Y:S01]  /*04c0*/  IMAD R21, R25, 0x4, R20 ;  /* 0x0000000419157824 */ /* 0x000fe200078e0214 */
[----:B------:R-:W-:Y:S02]  /*04d0*/  FSEL R12, R12, RZ, P3 ;  /* 0x000000ff0c0c7208 */ /* 0x000fe40001800000 */
[----:B------:R-:W-:Y:S02]  /*04e0*/  FSEL R20, R27, RZ, P4 ;  /* 0x000000ff1b147208 */ /* 0x000fe40002000000 */
[----:B------:R-:W-:-:S02]  /*04f0*/  FSEL R9, R9, RZ, P5 ;  /* 0x000000ff09097208 */ /* 0x000fc40002800000 */
[----:B------:R-:W-:Y:S02]  /*0500*/  FSEL R13, R13, RZ, P6 ;  /* 0x000000ff0d0d7208 */ /* 0x000fe40003000000 */
[C---:B------:R-:W-:Y:S01]  /*0510*/  FSETP.GEU.AND P3, PT, R22.reuse, -R10, PT ;  /* 0x8000000a1600720b */ /* 0x040fe20003f6e000 */
[C---:B------:R-:W-:Y:S01]  /*0520*/  FADD R10, R22.reuse, R10 ;  /* 0x0000000a160a7221 */ /* 0x040fe20000000000 */
[C---:B------:R-:W-:Y:S01]  /*0530*/  FSETP.GEU.AND P4, PT, R22.reuse, -R14, PT ;  /* 0x8000000e1600720b */ /* 0x040fe20003f8e000 */
[C---:B------:R-:W-:Y:S01]  /*0540*/  FADD R14, R22.reuse, R14 ;  /* 0x0000000e160e7221 */ /* 0x040fe20000000000 */
[C---:B------:R-:W-:Y:S01]  /*0550*/  FSETP.GEU.AND P5, PT, R22.reuse, -R18, PT ;  /* 0x800000121600720b */ /* 0x040fe20003fae000 */
[C---:B------:R-:W-:Y:S01]  /*0560*/  FADD R18, R22.reuse, R18 ;  /* 0x0000001216127221 */ /* 0x040fe20000000000 */
[C---:B------:R-:W-:Y:S01]  /*0570*/  FSETP.GEU.AND P6, PT, R22.reuse, -R6, PT ;  /* 0x800000061600720b */ /* 0x040fe20003fce000 */
[----:B------:R-:W-:Y:S01]  /*0580*/  FADD R6, R22, R6 ;  /* 0x0000000616067221 */ /* 0x000fe20000000000 */
[----:B------:R-:W-:-:S02]  /*0590*/  LOP3.LUT R22, R4, 0x100, RZ, 0xfc, !PT ;  /* 0x0000010004167812 */ /* 0x000fc400078efcff */
[C---:B------:R-:W-:Y:S01]  /*05a0*/  LOP3.LUT R27, R4.reuse, 0x200, RZ, 0xfc, !PT ;  /* 0x00000200041b7812 */ /* 0x040fe200078efcff */
[----:B------:R0:W-:Y:S01]  /*05b0*/  STS [R21], R20 ;  /* 0x0000001415007388 */ /* 0x0001e20000000800 */
[----:B------:R-:W-:Y:S02]  /*05c0*/  LOP3.LUT R28, R4, 0x300, RZ, 0xfc, !PT ;  /* 0x00000300041c7812 */ /* 0x000fe400078efcff */
[----:B------:R-:W-:Y:S02]  /*05d0*/  FSEL R5, R5, RZ, P2 ;  /* 0x000000ff05057208 */ /* 0x000fe40001000000 */
[----:B------:R-:W-:Y:S02]  /*05e0*/  LEA.HI R4, R22, UR4, RZ, 0x1a ;  /* 0x0000000416047c11 */ /* 0x000fe4000f8fd0ff */
[----:B------:R-:W-:Y:S02]  /*05f0*/  FSETP.GEU.AND P2, PT, R23, -R11, PT ;  /* 0x8000000b1700720b */ /* 0x000fe40003f4e000 */
[----:B------:R-:W-:Y:S01]  /*0600*/  LEA.HI R22, R27, UR4, RZ, 0x1a ;  /* 0x000000041b167c11 */ /* 0x000fe2000f8fd0ff */
[C---:B0-----:R-:W-:Y:S01]  /*0610*/  FADD R20, R23.reuse, R11 ;  /* 0x0000000b17147221 */ /* 0x041fe20000000000 */
[----:B------:R-:W-:Y:S01]  /*0620*/  FSEL R11, R10, RZ, P3 ;  /* 0x000000ff0a0b7208 */ /* 0x000fe20001800000 */
[----:B------:R-:W-:Y:S01]  /*0630*/  FADD R10, R23, R7 ;  /* 0x00000007170a7221 */ /* 0x000fe20000000000 */
[----:B------:R-:W-:-:S02]  /*0640*/  LEA.HI R28, R28, UR4, RZ, 0x1a ;  /* 0x000000041c1c7c11 */ /* 0x000fc4000f8fd0ff */
[----:B------:R-:W-:Y:S01]  /*0650*/  FSETP.GEU.AND P3, PT, R23, -R7, PT ;  /* 0x800000071700720b */ /* 0x000fe20003f6e000 */
[C---:B------:R-:W-:Y:S01]  /*0660*/  IMAD R4, R25.reuse, 0x4, R4 ;  /* 0x0000000419047824 */ /* 0x040fe200078e0204 */
[----:B------:R-:W-:Y:S01]  /*0670*/  FSEL R7, R6, RZ, P6 ;  /* 0x000000ff06077208 */ /* 0x000fe20003000000 */
[C---:B------:R-:W-:Y:S01]  /*0680*/  IMAD R22, R25.reuse, 0x4, R22 ;  /* 0x0000000419167824 */ /* 0x040fe200078e0216 */
[----:B------:R-:W-:Y:S01]  /*0690*/  FSEL R6, R10, RZ, P3 ;  /* 0x000000ff0a067208 */ /* 0x000fe20001800000 */
[----:B------:R-:W-:Y:S01]  /*06a0*/  IMAD R25, R25, 0x4, R28 ;  /* 0x0000000419197824 */ /* 0x000fe200078e021c */
[C---:B------:R-:W-:Y:S01]  /*06b0*/  FSETP.GEU.AND P6, PT, R23.reuse, -R15, PT ;  /* 0x8000000f1700720b */ /* 0x040fe20003fce000 */
[----:B------:R-:W-:Y:S01]  /*06c0*/  FADD R15, R23, R15 ;  /* 0x0000000f170f7221 */ /* 0x000fe20000000000 */
[----:B------:R0:W-:Y:S01]  /*06d0*/  STS [R4+0x400], R5 ;  /* 0x0004000504007388 */ /* 0x0001e20000000800 */
[----:B------:R-:W-:-:S03]  /*06e0*/  FSEL R20, R20, RZ, P2 ;  /* 0x000000ff14147208 */ /* 0x000fc60001000000 */
[----:B------:R-:W-:Y:S01]  /*06f0*/  STS [R22+0x800], R7 ;  /* 0x0008000716007388 */ /* 0x000fe20000000800 */
[C---:B------:R-:W-:Y:S01]  /*0700*/  FSETP.GEU.AND P2, PT, R23.reuse, -R19, PT ;  /* 0x800000131700720b */ /* 0x040fe20003f4e000 */
[----:B------:R-:W-:Y:S02]  /*0710*/  FADD R23, R23, R19 ;  /* 0x0000001317177221 */ /* 0x000fe40000000000 */
[----:B------:R1:W-:Y:S01]  /*0720*/  STS [R25+0xc00], R6 ;  /* 0x000c000619007388 */ /* 0x0003e20000000800 */
[----:B------:R-:W-:-:S03]  /*0730*/  FSEL R27, R14, RZ, P4 ;  /* 0x000000ff0e1b7208 */ /* 0x000fc60002000000 */
[----:B------:R-:W-:Y:S01]  /*0740*/  STS [R21+0x100], R8 ;  /* 0x0001000815007388 */ /* 0x000fe20000000800 */
[----:B------:R-:W-:-:S03]  /*0750*/  FSEL R10, R15, RZ, P6 ;  /* 0x000000ff0f0a7208 */ /* 0x000fc60003000000 */
[----:B------:R-:W-:Y:S01]  /*0760*/  STS [R4+0x500], R9 ;  /* 0x0005000904007388 */ /* 0x000fe20000000800 */
[----:B------:R-:W-:-:S03]  /*0770*/  FSEL R16, R16, RZ, P0 ;  /* 0x000000ff10107208 */ /* 0x000fc60000000000 */
[----:B------:R-:W-:Y:S01]  /*0780*/  STS [R22+0x900], R11 ;  /* 0x0009000b16007388 */ /* 0x000fe20000000800 */
[----:B------:R-:W-:-:S03]  /*0790*/  FSEL R17, R17, RZ, P1 ;  /* 0x000000ff11117208 */ /* 0x000fc60000800000 */
[----:B------:R-:W-:Y:S01]  /*07a0*/  STS [R25+0xd00], R20 ;  /* 0x000d001419007388 */ /* 0x000fe20000000800 */
[----:B0-----:R-:W-:Y:S01]  /*07b0*/  FSEL R5, R18, RZ, P5 ;  /* 0x000000ff12057208 */ /* 0x001fe20002800000 */
[----:B------:R-:W-:Y:S02]  /*07c0*/  IMAD.SHL.U32 R26, R26, 0x4, RZ ;  /* 0x000000041a1a7824 */ /* 0x000fe400078e00ff */
[----:B------:R-:W-:Y:S01]  /*07d0*/  STS [R21+0x200], R12 ;  /* 0x0002000c15007388 */ /* 0x000fe20000000800 */
[----:B-1----:R-:W-:-:S03]  /*07e0*/  FSEL R6, R23, RZ, P2 ;  /* 0x000000ff17067208 */ /* 0x002fc60001000000 */
[----:B------:R-:W-:Y:S04]  /*07f0*/  STS [R4+0x600], R13 ;  /* 0x0006000d04007388 */ /* 0x000fe80000000800 */
[----:B------:R-:W-:Y:S04]  /*0800*/  STS [R22+0xa00], R27 ;  /* 0x000a001b16007388 */ /* 0x000fe80000000800 */
[----:B------:R-:W-:Y:S01]  /*0810*/  STS [R25+0xe00], R10 ;  /* 0x000e000a19007388 */ /* 0x000fe20000000800 */
[----:B------:R-:W-:-:S03]  /*0820*/  LOP3.LUT R19, R26, 0x3fc, RZ, 0xc0, !PT ;  /* 0x000003fc1a137812 */ /* 0x000fc600078ec0ff */
[----:B------:R-:W-:Y:S04]  /*0830*/  STS [R21+0x300], R16 ;  /* 0x0003001015007388 */ /* 0x000fe80000000800 */
[----:B------:R0:W-:Y:S04]  /*0840*/  STS [R4+0x700], R17 ;  /* 0x0007001104007388 */ /* 0x0001e80000000800 */
[----:B------:R1:W-:Y:S04]  /*0850*/  STS [R22+0xb00], R5 ;  /* 0x000b000516007388 */ /* 0x0003e80000000800 */
[----:B------:R2:W-:Y:S01]  /*0860*/  STS [R25+0xf00], R6 ;  /* 0x000f000619007388 */ /* 0x0005e20000000800 */
[C---:B------:R-:W-:Y:S01]  /*0870*/  LOP3.LUT R7, R19.reuse, 0x400, RZ, 0xfc, !PT ;  /* 0x0000040013077812 */ /* 0x040fe200078efcff */
[----:B0-----:R-:W0:Y:S01]  /*0880*/  LDC.64 R16, c[0x0][0x220] ;  /* 0x00008800ff107b82 */ /* 0x001e220000000a00 */
[----:B------:R-:W-:-:S02]  /*0890*/  LOP3.LUT R9, R19, 0x800, RZ, 0xfc, !PT ;  /* 0x0000080013097812 */ /* 0x000fc400078efcff */
[----:B------:R-:W-:Y:S02]  /*08a0*/  SHF.R.U32.HI R11, RZ, 0x8, R26 ;  /* 0x00000008ff0b7819 */ /* 0x000fe4000001161a */
[----:B------:R-:W-:Y:S02]  /*08b0*/  SHF.R.U32.HI R8, RZ, 0x6, R7 ;  /* 0x00000006ff087819 */ /* 0x000fe40000011607 */
[----:B------:R-:W-:Y:S02]  /*08c0*/  SHF.R.U32.HI R10, RZ, 0x6, R9 ;  /* 0x00000006ff0a7819 */ /* 0x000fe40000011609 */
[----:B------:R-:W-:Y:S02]  /*08d0*/  SGXT.U32 R7, R11, 0x2 ;  /* 0x000000020b07781a */ /* 0x000fe40000000000 */
[----:B------:R-:W-:Y:S02]  /*08e0*/  LOP3.LUT R9, R8, 0x1c, RZ, 0xc0, !PT ;  /* 0x0000001c08097812 */ /* 0x000fe400078ec0ff */
[----:B------:R-:W-:-:S02]  /*08f0*/  LOP3.LUT R11, R10, 0x2c, RZ, 0xc0, !PT ;  /* 0x0000002c0a0b7812 */ /* 0x000fc400078ec0ff */
[----:B------:R-:W-:Y:S02]  /*0900*/  LOP3.LUT R4, R7, 0x3fc, R26, 0xf8, !PT ;  /* 0x000003fc07047812 */ /* 0x000fe400078ef81a */
[----:B------:R-:W-:Y:S01]  /*0910*/  LEA R8, R7, UR4, 0x2 ;  /* 0x0000000407087c11 */ /* 0x000fe2000f8e10ff */
[----:B------:R-:W-:Y:S01]  /*0920*/  VIADD R10, R9, UR4 ;  /* 0x00000004090a7c36 */ /* 0x000fe20008000000 */
[----:B------:R-:W-:Y:S01]  /*0930*/  LEA R4, R4, UR4, 0x2 ;  /* 0x0000000404047c11 */ /* 0x000fe2000f8e10ff */
[----:B------:R-:W-:Y:S01]  /*0940*/  BAR.SYNC.DEFER_BLOCKING 0x0 ;  /* 0x0000000000007b1d */ /* 0x000fe20000010000 */
[----:B------:R-:W-:Y:S02]  /*0950*/  VIADD R12, R11, UR4 ;  /* 0x000000040b0c7c36 */ /* 0x000fe40008000000 */
[C---:B------:R-:W-:Y:S02]  /*0960*/  IMAD R18, R19.reuse, 0x4, R8 ;  /* 0x0000000413127824 */ /* 0x040fe400078e0208 */
[----:B------:R-:W-:-:S02]  /*0970*/  IMAD R20, R19, 0x4, R10 ;  /* 0x0000000413147824 */ /* 0x000fc400078e020a */
[----:B-1----:R-:W-:Y:S01]  /*0980*/  IMAD R22, R19, 0x4, R12 ;  /* 0x0000000413167824 */ /* 0x002fe200078e020c */
[----:B------:R-:W-:Y:S04]  /*0990*/  LDS R4, [R4] ;  /* 0x0000000004047984 */ /* 0x000fe80000000800 */
[----:B------:R-:W-:Y:S04]  /*09a0*/  LDS R5, [R18+0x4] ;  /* 0x0000040012057984 */ /* 0x000fe80000000800 */
[----:B------:R-:W-:Y:S04]  /*09b0*/  LDS R6, [R18+0x8] ;  /* 0x0000080012067984 */ /* 0x000fe80000000800 */
[----:B------:R-:W1:Y:S04]  /*09c0*/  LDS R7, [R18+0xc] ;  /* 0x00000c0012077984 */ /* 0x000e680000000800 */
[----:B------:R-:W-:Y:S04]  /*09d0*/  LDS R8, [R20+0x1000] ;  /* 0x0010000014087984 */ /* 0x000fe80000000800 */
[----:B------:R-:W-:Y:S04]  /*09e0*/  LDS R9, [R20+0x1004] ;  /* 0x0010040014097984 */ /* 0x000fe80000000800 */
[----:B------:R-:W-:Y:S04]  /*09f0*/  LDS R10, [R20+0x1008] ;  /* 0x00100800140a7984 */ /* 0x000fe80000000800 */
[----:B------:R3:W4:Y:S04]  /*0a00*/  LDS R11, [R20+0x100c] ;  /* 0x00100c00140b7984 */ /* 0x0007280000000800 */
[----:B------:R-:W-:Y:S04]  /*0a10*/  LDS R12, [R22+0x2000] ;  /* 0x00200000160c7984 */ /* 0x000fe80000000800 */
[----:B------:R-:W-:Y:S04]  /*0a20*/  LDS R13, [R22+0x2004] ;  /* 0x00200400160d7984 */ /* 0x000fe80000000800 */
[----:B------:R-:W-:Y:S04]  /*0a30*/  LDS R14, [R22+0x2008] ;  /* 0x00200800160e7984 */ /* 0x000fe80000000800 */
[----:B------:R-:W5:Y:S01]  /*0a40*/  LDS R15, [R22+0x200c] ;  /* 0x00200c00160f7984 */ /* 0x000f620000000800 */
[----:B------:R-:W-:-:S02]  /*0a50*/  LOP3.LUT R21, R3, 0xfc, RZ, 0xc0, !PT ;  /* 0x000000fc03157812 */ /* 0x000fc400078ec0ff */
[----:B------:R-:W-:Y:S02]  /*0a60*/  SGXT.U32 R3, R0, 0x2 ;  /* 0x000000020003781a */ /* 0x000fe40000000000 */
[----:B------:R-:W-:Y:S02]  /*0a70*/  PRMT R2, R21, 0x6540, R2 ;  /* 0x0000654015027816 */ /* 0x000fe40000000002 */
[----:B------:R-:W-:Y:S02]  /*0a80*/  LOP3.LUT R3, R24, R3, RZ, 0xfc, !PT ;  /* 0x0000000318037212 */ /* 0x000fe400078efcff */
[----:B------:R-:W-:Y:S02]  /*0a90*/  ISETP.GE.AND P0, PT, R2, 0x100, PT ;  /* 0x000001000200780c */ /* 0x000fe40003f06270 */
[----:B------:R-:W-:Y:S01]  /*0aa0*/  LOP3.LUT R0, R19, 0xc00, RZ, 0xfc, !PT ;  /* 0x00000c0013007812 */ /* 0x000fe200078efcff */
[----:B------:R-:W-:-:S03]  /*0ab0*/  IMAD R23, R3, 0x100, R2 ;  /* 0x0000010003177824 */ /* 0x000fc600078e0202 */
[----:B------:R-:W-:Y:S01]  /*0ac0*/  SHF.R.U32.HI R0, RZ, 0x6, R0 ;  /* 0x00000006ff007819 */ /* 0x000fe20000011600 */
[C---:B------:R-:W-:Y:S02]  /*0ad0*/  VIADD R21, R23.reuse, 0x400 ;  /* 0x0000040017157836 */ /* 0x040fe40000000000 */
[C---:B--2---:R-:W-:Y:S01]  /*0ae0*/  VIADD R25, R23.reuse, 0x800 ;  /* 0x0000080017197836 */ /* 0x044fe20000000000 */
[----:B------:R-:W-:Y:S01]  /*0af0*/  LOP3.LUT R0, R0, 0x3c, RZ, 0xc0, !PT ;  /* 0x0000003c00007812 */ /* 0x000fe200078ec0ff */
[----:B0-----:R-:W-:-:S04]  /*0b00*/  IMAD.WIDE R2, R23, 0x4, R16 ;  /* 0x0000000417027825 */ /* 0x001fc800078e0210 */
[--C-:B---3--:R-:W-:Y:S01]  /*0b10*/  IMAD.WIDE R20, R21, 0x4, R16.reuse ;  /* 0x0000000415147825 */ /* 0x108fe200078e0210 */
[----:B-1----:R0:W-:Y:S03]  /*0b20*/  @!P0 STG.E.128 desc[UR6][R2.64], R4 ;  /* 0x0000000402008986 */ /* 0x0021e6000c101d06 */
[----:B------:R-:W-:Y:S01]  /*0b30*/  IMAD.WIDE R24, R25, 0x4, R16 ;  /* 0x0000000419187825 */ /* 0x000fe200078e0210 */
[----:B----4-:R0:W-:Y:S03]  /*0b40*/  @!P0 STG.E.128 desc[UR6][R20.64], R8 ;  /* 0x0000000814008986 */ /* 0x0101e6000c101d06 */
[----:B------:R-:W-:-:S04]  /*0b50*/  VIADD R0, R0, UR4 ;  /* 0x0000000400007c36 */ /* 0x000fc80008000000 */
[----:B------:R-:W-:Y:S01]  /*0b60*/  IMAD R0, R19, 0x4, R0 ;  /* 0x0000000413007824 */ /* 0x000fe200078e0200 */
[----:B-----5:R0:W-:Y:S02]  /*0b70*/  @!P0 STG.E.128 desc[UR6][R24.64], R12 ;  /* 0x0000000c18008986 */ /* 0x0201e4000c101d06 */
[----:B0-----:R-:W-:Y:S05]  /*0b80*/  @P0 EXIT ;  /* 0x000000000000094d */ /* 0x001fea0003800000 */
[----:B0-----:R-:W-:Y:S01]  /*0b90*/  LDS R4, [R0+0x3000] ;  /* 0x0030000000047984 */ /* 0x001fe20000000800 */
[----:B------:R-:W-:-:S03]  /*0ba0*/  VIADD R23, R23, 0xc00 ;  /* 0x00000c0017177836 */ /* 0x000fc60000000000 */
[----:B------:R-:W-:Y:S01]  /*0bb0*/  LDS R5, [R0+0x3004] ;  /* 0x0030040000057984 */ /* 0x000fe20000000800 */
[----:B------:R-:W-:-:S03]  /*0bc0*/  IMAD.WIDE R16, R23, 0x4, R16 ;  /* 0x0000000417107825 */ /* 0x000fc600078e0210 */
[----:B------:R-:W-:Y:S04]  /*0bd0*/  LDS R6, [R0+0x3008] ;  /* 0x0030080000067984 */ /* 0x000fe80000000800 */
[----:B------:R-:W0:Y:S04]  /*0be0*/  LDS R7, [R0+0x300c] ;  /* 0x00300c0000077984 */ /* 0x000e280000000800 */
[----:B0-----:R-:W-:Y:S01]  /*0bf0*/  STG.E.128 desc[UR6][R16.64], R4 ;  /* 0x0000000410007986 */ /* 0x001fe2000c101d06 */
[----:B------:R-:W-:Y:S05]  /*0c00*/  EXIT ;  /* 0x000000000000794d */ /* 0x000fea0003800000 */
.L_x_0:
[----:B------:R-:W-:-:S00]  /*0c10*/  BRA `(.L_x_0) ;  /* 0xfffffffc00fc7947 */ /* 0x000fc0000383ffff */
[----:B------:R-:W-:-:S00]  /*0c20*/  NOP ;  /* 0x0000000000007918 */ /* 0x000fc00000000000 */
        /* <DEDUP_REMOVED lines=13> */
.L_x_1:


//--------------------- .nv.shared.triton_poi_fused_convolution_relu_15 --------------------------
	.section	.nv.shared.triton_poi_fused_convolution_relu_15,"aw",@nobits
	.sectionflags	@""
	.align	16
	.zero		1024


//--------------------- .nv.constant0.triton_poi_fused_convolution_relu_15 --------------------------
	.section	.nv.constant0.triton_poi_fused_convolution_relu_15,"a",@progbits
	.sectionflags	@""
	.align	4
.nv.constant0.triton_poi_fused_convolution_relu_15:
	.zero		560
